	.headerflags	@"EF_CUDA_TEXMODE_UNIFIED EF_CUDA_64BIT_ADDRESS EF_CUDA_ACCELERATORS EF_CUDA_SM90 EF_CUDA_VIRTUAL_SM(EF_CUDA_SM90)"
	.elftype	@"ET_EXEC"


//--------------------- .nv.info                  --------------------------
	.section	.nv.info,"",@"SHT_CUDA_INFO"
	.align	4


	//----- nvinfo : EIATTR_REGCOUNT
	.align		4
        /*0000*/ 	.byte	0x04, 0x2f
        /*0002*/ 	.short	(.L_3 - .L_2)
	.align		4
.L_2:
        /*0004*/ 	.word	index@(triton_poi_fused__native_batch_norm_legit_no_training_add_relu_6)
        /*0008*/ 	.word	0x00000013


	//----- nvinfo : EIATTR_MIN_STACK_SIZE
	.align		4
.L_3:
        /*000c*/ 	.byte	0x04, 0x12
        /*000e*/ 	.short	(.L_5 - .L_4)
	.align		4
.L_4:
        /*0010*/ 	.word	index@(triton_poi_fused__native_batch_norm_legit_no_training_add_relu_6)
        /*0014*/ 	.word	0x00000000


	//----- nvinfo : EIATTR_FRAME_SIZE
	.align		4
.L_5:
        /*0018*/ 	.byte	0x04, 0x11
        /*001a*/ 	.short	(.L_7 - .L_6)
	.align		4
.L_6:
        /*001c*/ 	.word	index@(triton_poi_fused__native_batch_norm_legit_no_training_add_relu_6)
        /*0020*/ 	.word	0x00000000


	//----- nvinfo : EIATTR_MIN_STACK_SIZE
	.align		4
.L_7:
        /*0024*/ 	.byte	0x04, 0x12
        /*0026*/ 	.short	(.L_9 - .L_8)
	.align		4
.L_8:
        /*0028*/ 	.word	index@(triton_poi_fused__native_batch_norm_legit_no_training_add_relu_6)
        /*002c*/ 	.word	0x00000000
.L_9:


//--------------------- .nv.info.triton_poi_fused__native_batch_norm_legit_no_training_add_relu_6 --------------------------
	.section	.nv.info.triton_poi_fused__native_batch_norm_legit_no_training_add_relu_6,"",@"SHT_CUDA_INFO"
	.sectionflags	@""
	.align	4


	//----- nvinfo : EIATTR_CUDA_API_VERSION
	.align		4
        /*0000*/ 	.byte	0x04, 0x37
        /*0002*/ 	.short	(.L_11 - .L_10)
.L_10:
        /*0004*/ 	.word	0x0000007c


	//----- nvinfo : EIATTR_KPARAM_INFO
	.align		4
.L_11:
        /*0008*/ 	.byte	0x04, 0x17
        /*000a*/ 	.short	(.L_13 - .L_12)
.L_12:
        /*000c*/ 	.word	0x00000000
        /*0010*/ 	.short	0x0007
        /*0012*/ 	.short	0x0038
        /*0014*/ 	.byte	0x00, 0xf0, 0x11, 0x00


	//----- nvinfo : EIATTR_KPARAM_INFO
	.align		4
.L_13:
        /*0018*/ 	.byte	0x04, 0x17
        /*001a*/ 	.short	(.L_15 - .L_14)
.L_14:
        /*001c*/ 	.word	0x00000000
        /*0020*/ 	.short	0x0006
        /*0022*/ 	.short	0x0030
        /*0024*/ 	.byte	0x00, 0xf4, 0x21, 0x00


	//----- nvinfo : EIATTR_KPARAM_INFO
	.align		4
.L_15:
        /*0028*/ 	.byte	0x04, 0x17
        /*002a*/ 	.short	(.L_17 - .L_16)
.L_16:
        /*002c*/ 	.word	0x00000000
        /*0030*/ 	.short	0x0005
        /*0032*/ 	.short	0x0028
        /*0034*/ 	.byte	0x00, 0xf4, 0x21, 0x00


	//----- nvinfo : EIATTR_KPARAM_INFO
	.align		4
.L_17:
        /*0038*/ 	.byte	0x04, 0x17
        /*003a*/ 	.short	(.L_19 - .L_18)
.L_18:
        /*003c*/ 	.word	0x00000000
        /*0040*/ 	.short	0x0004
        /*0042*/ 	.short	0x0020
        /*0044*/ 	.byte	0x00, 0xf4, 0x21, 0x00


	//----- nvinfo : EIATTR_KPARAM_INFO
	.align		4
.L_19:
        /*0048*/ 	.byte	0x04, 0x17
        /*004a*/ 	.short	(.L_21 - .L_20)
.L_20:
        /*004c*/ 	.word	0x00000000
        /*0050*/ 	.short	0x0003
        /*0052*/ 	.short	0x0018
        /*0054*/ 	.byte	0x00, 0xf4, 0x21, 0x00


	//----- nvinfo : EIATTR_KPARAM_INFO
	.align		4
.L_21:
        /*0058*/ 	.byte	0x04, 0x17
        /*005a*/ 	.short	(.L_23 - .L_22)
.L_22:
        /*005c*/ 	.word	0x00000000
        /*0060*/ 	.short	0x0002
        /*0062*/ 	.short	0x0010
        /*0064*/ 	.byte	0x00, 0xf4, 0x21, 0x00


	//----- nvinfo : EIATTR_KPARAM_INFO
	.align		4
.L_23:
        /*0068*/ 	.byte	0x04, 0x17
        /*006a*/ 	.short	(.L_25 - .L_24)
.L_24:
        /*006c*/ 	.word	0x00000000
        /*0070*/ 	.short	0x0001
        /*0072*/ 	.short	0x0008
        /*0074*/ 	.byte	0x00, 0xf4, 0x21, 0x00


	//----- nvinfo : EIATTR_KPARAM_INFO
	.align		4
.L_25:
        /*0078*/ 	.byte	0x04, 0x17
        /*007a*/ 	.short	(.L_27 - .L_26)
.L_26:
        /*007c*/ 	.word	0x00000000
        /*0080*/ 	.short	0x0000
        /*0082*/ 	.short	0x0000
        /*0084*/ 	.byte	0x00, 0xf4, 0x21, 0x00


	//----- nvinfo : EIATTR_SPARSE_MMA_MASK
	.align		4
.L_27:
        /*0088*/ 	.byte	0x03, 0x50
        /*008a*/ 	.short	0x0000


	//----- nvinfo : EIATTR_MAXREG_COUNT
	.align		4
        /*008c*/ 	.byte	0x03, 0x1b
        /*008e*/ 	.short	0x00ff


	//----- nvinfo : EIATTR_EXIT_INSTR_OFFSETS
	.align		4
        /*0090*/ 	.byte	0x04, 0x1c
        /*0092*/ 	.short	(.L_29 - .L_28)


	//   ....[0]....
.L_28:
        /*0094*/ 	.word	0x00000330


	//----- nvinfo : EIATTR_REQNTID
	.align		4
.L_29:
        /*0098*/ 	.byte	0x04, 0x10
        /*009a*/ 	.short	(.L_31 - .L_30)
.L_30:
        /*009c*/ 	.word	0x00000080
        /*00a0*/ 	.word	0x00000001
        /*00a4*/ 	.word	0x00000001


	//----- nvinfo : EIATTR_CBANK_PARAM_SIZE
	.align		4
.L_31:
        /*00a8*/ 	.byte	0x03, 0x19
        /*00aa*/ 	.short	0x003c


	//----- nvinfo : EIATTR_PARAM_CBANK
	.align		4
        /*00ac*/ 	.byte	0x04, 0x0a
        /*00ae*/ 	.short	(.L_33 - .L_32)
	.align		4
.L_32:
        /*00b0*/ 	.word	index@(.nv.constant0.triton_poi_fused__native_batch_norm_legit_no_training_add_relu_6)
        /*00b4*/ 	.short	0x0210
        /*00b6*/ 	.short	0x003c


	//----- nvinfo : EIATTR_SW_WAR
	.align		4
.L_33:
        /*00b8*/ 	.byte	0x04, 0x36
        /*00ba*/ 	.short	(.L_35 - .L_34)
.L_34:
        /*00bc*/ 	.word	0x00000008
.L_35:


//--------------------- .nv.callgraph             --------------------------
	.section	.nv.callgraph,"",@"SHT_CUDA_CALLGRAPH"
	.align	4
	.sectionentsize	8
	.align		4
        /*0000*/ 	.word	0x00000000
	.align		4
        /*0004*/ 	.word	0xffffffff
	.align		4
        /*0008*/ 	.word	0x00000000
	.align		4
        /*000c*/ 	.word	0xfffffffe
	.align		4
        /*0010*/ 	.word	0x00000000
	.align		4
        /*0014*/ 	.word	0xfffffffd
	.align		4
        /*0018*/ 	.word	0x00000000
	.align		4
        /*001c*/ 	.word	0xfffffffc


//--------------------- .nv.constant4             --------------------------
	.section	.nv.constant4,"a",@progbits
	.align	8
	.align		8
.nv.constant4:
        /*0000*/ 	.dword	_$_str
	.align		8
        /*0008*/ 	.dword	_$_str_$_2


//--------------------- .text.triton_poi_fused__native_batch_norm_legit_no_training_add_relu_6 --------------------------
	.section	.text.triton_poi_fused__native_batch_norm_legit_no_training_add_relu_6,"ax",@progbits
	.align	128
        .global         triton_poi_fused__native_batch_norm_legit_no_training_add_relu_6
        .type           triton_poi_fused__native_batch_norm_legit_no_training_add_relu_6,@function
        .size           triton_poi_fused__native_batch_norm_legit_no_training_add_relu_6,(.L_x_1 - triton_poi_fused__native_batch_norm_legit_no_training_add_relu_6)
        .other          triton_poi_fused__native_batch_norm_legit_no_training_add_relu_6,@"STO_CUDA_ENTRY STV_DEFAULT"
triton_poi_fused__native_batch_norm_legit_no_training_add_relu_6:
.text.triton_poi_fused__native_batch_norm_legit_no_training_add_relu_6:
[----:B------:R-:W-:Y:S01]  /*0000*/  LDC R1, c[0x0][0x28] ;  /* 0x00000a00ff017b82 */ /* 0x000fe20000000800 */
[----:B------:R-:W1:Y:S07]  /*0010*/  S2R R0, SR_TID.X ;  /* 0x0000000000007919 */ /* 0x000e6e0000002100 */
[----:B------:R-:W2:Y:S01]  /*0020*/  LDC.64 R8, c[0x0][0x220] ;  /* 0x00008800ff087b82 */ /* 0x000ea20000000a00 */
[----:B------:R-:W-:Y:S01]  /*0030*/  ULDC.64 UR4, c[0x0][0x208] ;  /* 0x0000820000047ab9 */ /* 0x000fe20000000a00 */
[----:B------:R-:W3:Y:S06]  /*0040*/  S2R R3, SR_CTAID.X ;  /* 0x0000000000037919 */ /* 0x000eec0000002500 */
[----:B------:R-:W4:Y:S08]  /*0050*/  LDC.64 R6, c[0x0][0x218] ;  /* 0x00008600ff067b82 */ /* 0x000f300000000a00 */
[----:B------:R-:W5:Y:S08]  /*0060*/  LDC.64 R4, c[0x0][0x210] ;  /* 0x00008400ff047b82 */ /* 0x000f700000000a00 */
[----:B------:R-:W5:Y:S01]  /*0070*/  LDC.64 R10, c[0x0][0x228] ;  /* 0x00008a00ff0a7b82 */ /* 0x000f620000000a00 */
[----:B-1----:R-:W-:-:S07]  /*0080*/  LOP3.LUT R0, R0, 0x7f, RZ, 0xc0, !PT ;  /* 0x0000007f00007812 */ /* 0x002fce00078ec0ff */
[----:B------:R-:W1:Y:S01]  /*0090*/  LDC.64 R12, c[0x0][0x230] ;  /* 0x00008c00ff0c7b82 */ /* 0x000e620000000a00 */
[----:B---3--:R-:W-:Y:S02]  /*00a0*/  SHF.R.S32.HI R2, RZ, 0x18, R3 ;  /* 0x00000018ff027819 */ /* 0x008fe40000011403 */
[----:B------:R-:W-:Y:S02]  /*00b0*/  LEA R0, R3, R0, 0x7 ;  /* 0x0000000003007211 */ /* 0x000fe400078e38ff */
[----:B------:R-:W-:-:S04]  /*00c0*/  SGXT R3, R2, 0x1 ;  /* 0x000000010203781a */ /* 0x000fc80000000200 */
[----:B------:R-:W-:-:S04]  /*00d0*/  LEA.HI R3, R3, R0, RZ, 0x8 ;  /* 0x0000000003037211 */ /* 0x000fc800078f40ff */
[----:B------:R-:W-:-:S04]  /*00e0*/  SHF.R.S32.HI R3, RZ, 0x8, R3 ;  /* 0x00000008ff037819 */ /* 0x000fc80000011403 */
[----:B------:R-:W-:-:S04]  /*00f0*/  LEA.HI R2, R3, R3, RZ, 0x5 ;  /* 0x0000000303027211 */ /* 0x000fc800078f28ff */
[----:B------:R-:W-:-:S04]  /*0100*/  LOP3.LUT R2, R2, 0xffffffe0, RZ, 0xc0, !PT ;  /* 0xffffffe002027812 */ /* 0x000fc800078ec0ff */
[----:B------:R-:W-:Y:S02]  /*0110*/  IADD3 R15, R3, -R2, RZ ;  /* 0x80000002030f7210 */ /* 0x000fe40007ffe0ff */
[----:B------:R-:W3:Y:S03]  /*0120*/  LDC.64 R2, c[0x0][0x238] ;  /* 0x00008e00ff027b82 */ /* 0x000ee60000000a00 */
[----:B--2---:R-:W-:-:S05]  /*0130*/  IMAD.WIDE R8, R15, 0x4, R8 ;  /* 0x000000040f087825 */ /* 0x004fca00078e0208 */
[----:B------:R1:W2:Y:S01]  /*0140*/  LDG.E.EL R16, desc[UR4][R8.64] ;  /* 0x0000000408107981 */ /* 0x0002a2000c2e1900 */
[----:B----4-:R-:W-:-:S04]  /*0150*/  IMAD.WIDE R6, R15, 0x4, R6 ;  /* 0x000000040f067825 */ /* 0x010fc800078e0206 */
[C---:B-----5:R-:W-:Y:S02]  /*0160*/  IMAD.WIDE R4, R0.reuse, 0x4, R4 ;  /* 0x0000000400047825 */ /* 0x060fe400078e0204 */
[----:B------:R-:W4:Y:S02]  /*0170*/  LDG.E.EL R7, desc[UR4][R6.64] ;  /* 0x0000000406077981 */ /* 0x000f24000c2e1900 */
[C---:B0-----:R-:W-:Y:S02]  /*0180*/  IMAD.WIDE R10, R15.reuse, 0x4, R10 ;  /* 0x000000040f0a7825 */ /* 0x041fe400078e020a */
[----:B------:R0:W4:Y:S02]  /*0190*/  LDG.E R14, desc[UR4][R4.64] ;  /* 0x00000004040e7981 */ /* 0x000124000c1e1900 */
[----:B-1----:R-:W-:Y:S02]  /*01a0*/  IMAD.WIDE R8, R15, 0x4, R12 ;  /* 0x000000040f087825 */ /* 0x002fe400078e020c */
[----:B------:R1:W5:Y:S02]  /*01b0*/  LDG.E.EL R10, desc[UR4][R10.64] ;  /* 0x000000040a0a7981 */ /* 0x000364000c2e1900 */
[----:B---3--:R-:W-:-:S02]  /*01c0*/  IMAD.WIDE R2, R0, 0x4, R2 ;  /* 0x0000000400027825 */ /* 0x008fc400078e0202 */
[----:B------:R-:W5:Y:S01]  /*01d0*/  LDG.E.EL R9, desc[UR4][R8.64] ;  /* 0x0000000408097981 */ /* 0x000f62000c2e1900 */
[----:B0-----:R-:W0:Y:S03]  /*01e0*/  LDC.64 R4, c[0x0][0x240] ;  /* 0x00009000ff047b82 */ /* 0x001e260000000a00 */
[----:B------:R-:W3:Y:S01]  /*01f0*/  LDG.E R2, desc[UR4][R2.64] ;  /* 0x0000000402027981 */ /* 0x000ee2000c1e1900 */
[----:B-1----:R-:W-:Y:S01]  /*0200*/  HFMA2.MMA R11, -RZ, RZ, 1.625, 0 ;  /* 0x3e800000ff0b7435 */ /* 0x002fe200000001ff */
[----:B--2---:R-:W-:-:S04]  /*0210*/  FADD R16, R16, 9.9999997473787516356e-06 ;  /* 0x3727c5ac10107421 */ /* 0x004fc80000000000 */
[----:B------:R-:W1:Y:S02]  /*0220*/  MUFU.SQRT R12, R16 ;  /* 0x00000010000c7308 */ /* 0x000e640000002000 */
[C---:B-1----:R-:W-:Y:S02]  /*0230*/  FSETP.GT.AND P0, PT, R12.reuse, 8.50705917302346158658e+37, PT ;  /* 0x7e8000000c00780b */ /* 0x042fe40003f04000 */
[----:B------:R-:W-:-:S11]  /*0240*/  FSETP.GEU.AND P1, PT, R12, 1.175494350822287508e-38, PT ;  /* 0x008000000c00780b */ /* 0x000fd60003f2e000 */
[----:B------:R-:W-:-:S04]  /*0250*/  @P0 FMUL R12, R12, 0.25 ;  /* 0x3e8000000c0c0820 */ /* 0x000fc80000400000 */
[----:B------:R-:W-:-:S06]  /*0260*/  @!P1 FMUL R12, R12, 16777216 ;  /* 0x4b8000000c0c9820 */ /* 0x000fcc0000400000 */
[----:B------:R-:W1:Y:S01]  /*0270*/  MUFU.RCP R12, R12 ;  /* 0x0000000c000c7308 */ /* 0x000e620000001000 */
[----:B------:R-:W-:Y:S01]  /*0280*/  FSEL R11, R11, 1, P0 ;  /* 0x3f8000000b0b7808 */ /* 0x000fe20000000000 */
[----:B----4-:R-:W-:-:S04]  /*0290*/  FADD R7, R14, -R7 ;  /* 0x800000070e077221 */ /* 0x010fc80000000000 */
[----:B------:R-:W-:-:S04]  /*02a0*/  @!P1 FMUL R11, R11, 16777216 ;  /* 0x4b8000000b0b9820 */ /* 0x000fc80000400000 */
[----:B-1----:R-:W-:-:S04]  /*02b0*/  FMUL R6, R12, R11 ;  /* 0x0000000b0c067220 */ /* 0x002fc80000400000 */
[----:B------:R-:W-:-:S04]  /*02c0*/  FMUL R6, R7, R6 ;  /* 0x0000000607067220 */ /* 0x000fc80000400000 */
[----:B-----5:R-:W-:-:S04]  /*02d0*/  FFMA R9, R10, R6, R9 ;  /* 0x000000060a097223 */ /* 0x020fc80000000009 */
[----:B---3--:R-:W-:Y:S01]  /*02e0*/  FADD R6, R2, R9 ;  /* 0x0000000902067221 */ /* 0x008fe20000000000 */
[----:B------:R-:W-:Y:S01]  /*02f0*/  FSETP.GEU.AND P0, PT, R9, -R2, PT ;  /* 0x800000020900720b */ /* 0x000fe20003f0e000 */
[----:B0-----:R-:W-:-:S03]  /*0300*/  IMAD.WIDE R2, R0, 0x4, R4 ;  /* 0x0000000400027825 */ /* 0x001fc600078e0204 */
[----:B------:R-:W-:-:S05]  /*0310*/  FSEL R5, R6, RZ, P0 ;  /* 0x000000ff06057208 */ /* 0x000fca0000000000 */
[----:B------:R-:W-:Y:S01]  /*0320*/  STG.E desc[UR4][R2.64], R5 ;  /* 0x0000000502007986 */ /* 0x000fe2000c101904 */
[----:B------:R-:W-:Y:S05]  /*0330*/  EXIT ;  /* 0x000000000000794d */ /* 0x000fea0003800000 */
.L_x_0:
[----:B------:R-:W-:-:S00]  /*0340*/  BRA `(.L_x_0) ;  /* 0xfffffffc00fc7947 */ /* 0x000fc0000383ffff */
[----:B------:R-:W-:-:S00]  /*0350*/  NOP ;  /* 0x0000000000007918 */ /* 0x000fc00000000000 */
        /* <DEDUP_REMOVED lines=10> */
.L_x_1:


//--------------------- .nv.global.init           --------------------------
	.section	.nv.global.init,"aw",@progbits
.nv.global.init:
	.type		_$_str,@object
	.size		_$_str,(_$_str_$_2 - _$_str)
_$_str:
        /*0000*/ 	.byte	0x5f, 0x5f, 0x43, 0x55, 0x44, 0x41, 0x5f, 0x46, 0x54, 0x5a, 0x00
	.type		_$_str_$_2,@object
	.size		_$_str_$_2,(.L_1 - _$_str_$_2)
_$_str_$_2:
        /*000b*/ 	.byte	0x5f, 0x5f, 0x43, 0x55, 0x44, 0x41, 0x5f, 0x50, 0x52, 0x45, 0x43, 0x5f, 0x53, 0x51, 0x52, 0x54
        /*001b*/ 	.byte	0x00
.L_1:


//--------------------- .nv.constant0.triton_poi_fused__native_batch_norm_legit_no_training_add_relu_6 --------------------------
	.section	.nv.constant0.triton_poi_fused__native_batch_norm_legit_no_training_add_relu_6,"a",@progbits
	.sectionflags	@""
	.align	4
.nv.constant0.triton_poi_fused__native_batch_norm_legit_no_training_add_relu_6:
	.zero		588
